	.headerflags	@"EF_CUDA_TEXMODE_UNIFIED EF_CUDA_64BIT_ADDRESS EF_CUDA_ACCELERATORS EF_CUDA_SM90 EF_CUDA_VIRTUAL_SM(EF_CUDA_SM90)"
	.elftype	@"ET_EXEC"


//--------------------- .nv.info                  --------------------------
	.section	.nv.info,"",@"SHT_CUDA_INFO"
	.align	4


	//----- nvinfo : EIATTR_REGCOUNT
	.align		4
        /*0000*/ 	.byte	0x04, 0x2f
        /*0002*/ 	.short	(.L_1 - .L_0)
	.align		4
.L_0:
        /*0004*/ 	.word	index@(triton_per_fused_mean_21)
        /*0008*/ 	.word	0x00000017


	//----- nvinfo : EIATTR_MIN_STACK_SIZE
	.align		4
.L_1:
        /*000c*/ 	.byte	0x04, 0x12
        /*000e*/ 	.short	(.L_3 - .L_2)
	.align		4
.L_2:
        /*0010*/ 	.word	index@(triton_per_fused_mean_21)
        /*0014*/ 	.word	0x00000000


	//----- nvinfo : EIATTR_FRAME_SIZE
	.align		4
.L_3:
        /*0018*/ 	.byte	0x04, 0x11
        /*001a*/ 	.short	(.L_5 - .L_4)
	.align		4
.L_4:
        /*001c*/ 	.word	index@(triton_per_fused_mean_21)
        /*0020*/ 	.word	0x00000000


	//----- nvinfo : EIATTR_MIN_STACK_SIZE
	.align		4
.L_5:
        /*0024*/ 	.byte	0x04, 0x12
        /*0026*/ 	.short	(.L_7 - .L_6)
	.align		4
.L_6:
        /*0028*/ 	.word	index@(triton_per_fused_mean_21)
        /*002c*/ 	.word	0x00000000
.L_7:


//--------------------- .nv.info.triton_per_fused_mean_21 --------------------------
	.section	.nv.info.triton_per_fused_mean_21,"",@"SHT_CUDA_INFO"
	.sectionflags	@""
	.align	4


	//----- nvinfo : EIATTR_CUDA_API_VERSION
	.align		4
        /*0000*/ 	.byte	0x04, 0x37
        /*0002*/ 	.short	(.L_9 - .L_8)
.L_8:
        /*0004*/ 	.word	0x0000007c


	//----- nvinfo : EIATTR_KPARAM_INFO
	.align		4
.L_9:
        /*0008*/ 	.byte	0x04, 0x17
        /*000a*/ 	.short	(.L_11 - .L_10)
.L_10:
        /*000c*/ 	.word	0x00000000
        /*0010*/ 	.short	0x0003
        /*0012*/ 	.short	0x0014
        /*0014*/ 	.byte	0x00, 0xf0, 0x11, 0x00


	//----- nvinfo : EIATTR_KPARAM_INFO
	.align		4
.L_11:
        /*0018*/ 	.byte	0x04, 0x17
        /*001a*/ 	.short	(.L_13 - .L_12)
.L_12:
        /*001c*/ 	.word	0x00000000
        /*0020*/ 	.short	0x0002
        /*0022*/ 	.short	0x0010
        /*0024*/ 	.byte	0x00, 0xf0, 0x11, 0x00


	//----- nvinfo : EIATTR_KPARAM_INFO
	.align		4
.L_13:
        /*0028*/ 	.byte	0x04, 0x17
        /*002a*/ 	.short	(.L_15 - .L_14)
.L_14:
        /*002c*/ 	.word	0x00000000
        /*0030*/ 	.short	0x0001
        /*0032*/ 	.short	0x0008
        /*0034*/ 	.byte	0x00, 0xf4, 0x21, 0x00


	//----- nvinfo : EIATTR_KPARAM_INFO
	.align		4
.L_15:
        /*0038*/ 	.byte	0x04, 0x17
        /*003a*/ 	.short	(.L_17 - .L_16)
.L_16:
        /*003c*/ 	.word	0x00000000
        /*0040*/ 	.short	0x0000
        /*0042*/ 	.short	0x0000
        /*0044*/ 	.byte	0x00, 0xf4, 0x21, 0x00


	//----- nvinfo : EIATTR_SPARSE_MMA_MASK
	.align		4
.L_17:
        /*0048*/ 	.byte	0x03, 0x50
        /*004a*/ 	.short	0x0000


	//----- nvinfo : EIATTR_MAXREG_COUNT
	.align		4
        /*004c*/ 	.byte	0x03, 0x1b
        /*004e*/ 	.short	0x00ff


	//----- nvinfo : EIATTR_COOP_GROUP_MASK_REGIDS
	.align		4
        /*0050*/ 	.byte	0x04, 0x29
        /*0052*/ 	.short	(.L_19 - .L_18)


	//   ....[0]....
.L_18:
        /*0054*/ 	.word	0xffffffff


	//   ....[1]....
        /*0058*/ 	.word	0xffffffff


	//   ....[2]....
        /*005c*/ 	.word	0xffffffff


	//   ....[3]....
        /*0060*/ 	.word	0xffffffff


	//   ....[4]....
        /*0064*/ 	.word	0xffffffff


	//   ....[5]....
        /*0068*/ 	.word	0xffffffff


	//   ....[6]....
        /*006c*/ 	.word	0xffffffff


	//   ....[7]....
        /*0070*/ 	.word	0xffffffff


	//   ....[8]....
        /*0074*/ 	.word	0xffffffff


	//   ....[9]....
        /*0078*/ 	.word	0xffffffff


	//   ....[10]....
        /*007c*/ 	.word	0xffffffff


	//----- nvinfo : EIATTR_COOP_GROUP_INSTR_OFFSETS
	.align		4
.L_19:
        /*0080*/ 	.byte	0x04, 0x28
        /*0082*/ 	.short	(.L_21 - .L_20)


	//   ....[0]....
.L_20:
        /*0084*/ 	.word	0x000002e0


	//   ....[1]....
        /*0088*/ 	.word	0x000002f0


	//   ....[2]....
        /*008c*/ 	.word	0x00000300


	//   ....[3]....
        /*0090*/ 	.word	0x00000310


	//   ....[4]....
        /*0094*/ 	.word	0x00000360


	//   ....[5]....
        /*0098*/ 	.word	0x00000370


	//   ....[6]....
        /*009c*/ 	.word	0x00000380


	//   ....[7]....
        /*00a0*/ 	.word	0x00000390


	//   ....[8]....
        /*00a4*/ 	.word	0x000004b0


	//   ....[9]....
        /*00a8*/ 	.word	0x000004d0


	//   ....[10]....
        /*00ac*/ 	.word	0x00000500


	//----- nvinfo : EIATTR_EXIT_INSTR_OFFSETS
	.align		4
.L_21:
        /*00b0*/ 	.byte	0x04, 0x1c
        /*00b2*/ 	.short	(.L_23 - .L_22)


	//   ....[0]....
.L_22:
        /*00b4*/ 	.word	0x00000670


	//   ....[1]....
        /*00b8*/ 	.word	0x000006a0


	//----- nvinfo : EIATTR_REQNTID
	.align		4
.L_23:
        /*00bc*/ 	.byte	0x04, 0x10
        /*00be*/ 	.short	(.L_25 - .L_24)
.L_24:
        /*00c0*/ 	.word	0x00000100
        /*00c4*/ 	.word	0x00000001
        /*00c8*/ 	.word	0x00000001


	//----- nvinfo : EIATTR_CBANK_PARAM_SIZE
	.align		4
.L_25:
        /*00cc*/ 	.byte	0x03, 0x19
        /*00ce*/ 	.short	0x0018


	//----- nvinfo : EIATTR_PARAM_CBANK
	.align		4
        /*00d0*/ 	.byte	0x04, 0x0a
        /*00d2*/ 	.short	(.L_27 - .L_26)
	.align		4
.L_26:
        /*00d4*/ 	.word	index@(.nv.constant0.triton_per_fused_mean_21)
        /*00d8*/ 	.short	0x0210
        /*00da*/ 	.short	0x0018


	//----- nvinfo : EIATTR_SW_WAR
	.align		4
.L_27:
        /*00dc*/ 	.byte	0x04, 0x36
        /*00de*/ 	.short	(.L_29 - .L_28)
.L_28:
        /*00e0*/ 	.word	0x00000008
.L_29:


//--------------------- .nv.callgraph             --------------------------
	.section	.nv.callgraph,"",@"SHT_CUDA_CALLGRAPH"
	.align	4
	.sectionentsize	8
	.align		4
        /*0000*/ 	.word	0x00000000
	.align		4
        /*0004*/ 	.word	0xffffffff
	.align		4
        /*0008*/ 	.word	0x00000000
	.align		4
        /*000c*/ 	.word	0xfffffffe
	.align		4
        /*0010*/ 	.word	0x00000000
	.align		4
        /*0014*/ 	.word	0xfffffffd
	.align		4
        /*0018*/ 	.word	0x00000000
	.align		4
        /*001c*/ 	.word	0xfffffffc


//--------------------- .text.triton_per_fused_mean_21 --------------------------
	.section	.text.triton_per_fused_mean_21,"ax",@progbits
	.sectionflags	@"SHF_BARRIERS=1"
	.align	128
        .global         triton_per_fused_mean_21
        .type           triton_per_fused_mean_21,@function
        .size           triton_per_fused_mean_21,(.L_x_1 - triton_per_fused_mean_21)
        .other          triton_per_fused_mean_21,@"STO_CUDA_ENTRY STV_DEFAULT"
triton_per_fused_mean_21:
.text.triton_per_fused_mean_21:
[----:B------:R-:W0:Y:S02]  /*0000*/  LDC R1, c[0x0][0x28] ;  /* 0x00000a00ff017b82 */ /* 0x000e240000000800 */
[----:B------:R-:W1:Y:S01]  /*0010*/  S2R R0, SR_CTAID.X ;  /* 0x0000000000007919 */ /* 0x000e620000002500 */
[----:B------:R-:W2:Y:S01]  /*0020*/  LDC.64 R4, c[0x0][0x218] ;  /* 0x00008600ff047b82 */ /* 0x000ea20000000a00 */
[----:B------:R-:W-:Y:S01]  /*0030*/  ULDC.64 UR6, c[0x0][0x208] ;  /* 0x0000820000067ab9 */ /* 0x000fe20000000a00 */
[----:B------:R-:W3:Y:S01]  /*0040*/  S2R R3, SR_TID.X ;  /* 0x0000000000037919 */ /* 0x000ee20000002100 */
[----:B-1----:R-:W-:Y:S02]  /*0050*/  IMAD.SHL.U32 R0, R0, 0x20, RZ ;  /* 0x0000002000007824 */ /* 0x002fe400078e00ff */
[----:B---3--:R-:W-:Y:S01]  /*0060*/  IMAD.SHL.U32 R13, R3, 0x4, RZ ;  /* 0x00000004030d7824 */ /* 0x008fe200078e00ff */
[----:B------:R-:W-:-:S04]  /*0070*/  SHF.R.U32.HI R10, RZ, 0x3, R3 ;  /* 0x00000003ff0a7819 */ /* 0x000fc80000011603 */
[----:B------:R-:W-:-:S04]  /*0080*/  LOP3.LUT R6, R0, 0x1c, R13, 0xf8, !PT ;  /* 0x0000001c00067812 */ /* 0x000fc800078ef80d */
[C---:B------:R-:W-:Y:S01]  /*0090*/  ISETP.GE.AND P0, PT, R6.reuse, 0x4b0, PT ;  /* 0x000004b00600780c */ /* 0x040fe20003f06270 */
[----:B------:R-:W-:-:S05]  /*00a0*/  IMAD.HI R7, R6, 0x1b4e81b5, RZ ;  /* 0x1b4e81b506077827 */ /* 0x000fca00078e02ff */
[----:B------:R-:W-:-:S04]  /*00b0*/  SHF.R.U32.HI R8, RZ, 0x1f, R7 ;  /* 0x0000001fff087819 */ /* 0x000fc80000011607 */
[----:B------:R-:W-:Y:S02]  /*00c0*/  LEA.HI.SX32 R9, R7, R8, 0x1b ;  /* 0x0000000807097211 */ /* 0x000fe400078fdaff */
[----:B------:R-:W-:Y:S02]  /*00d0*/  SGXT.U32 R7, R10, 0x5 ;  /* 0x000000050a07781a */ /* 0x000fe40000000000 */
[----:B------:R-:W-:Y:S01]  /*00e0*/  CS2R R10, SRZ ;  /* 0x00000000000a7805 */ /* 0x000fe2000001ff00 */
[----:B------:R-:W-:-:S04]  /*00f0*/  IMAD R8, R9, -0x12c, R6 ;  /* 0xfffffed409087824 */ /* 0x000fc800078e0206 */
[----:B------:R-:W-:Y:S01]  /*0100*/  IMAD R8, R7, 0x12c, R8 ;  /* 0x0000012c07087824 */ /* 0x000fe200078e0208 */
[----:B------:R-:W-:-:S03]  /*0110*/  CS2R R6, SRZ ;  /* 0x0000000000067805 */ /* 0x000fc6000001ff00 */
[----:B------:R-:W-:-:S04]  /*0120*/  IMAD R9, R9, 0x4b00, R8 ;  /* 0x00004b0009097824 */ /* 0x000fc800078e0208 */
[C---:B------:R-:W-:Y:S02]  /*0130*/  VIADD R17, R9.reuse, 0x2580 ;  /* 0x0000258009117836 */ /* 0x040fe40000000000 */
[----:B--2---:R-:W-:Y:S01]  /*0140*/  IMAD.WIDE R14, R9, 0x4, R4 ;  /* 0x00000004090e7825 */ /* 0x004fe200078e0204 */
[----:B------:R-:W-:-:S03]  /*0150*/  CS2R R8, SRZ ;  /* 0x0000000000087805 */ /* 0x000fc6000001ff00 */
[----:B------:R-:W-:Y:S01]  /*0160*/  IMAD.WIDE R16, R17, 0x4, R4 ;  /* 0x0000000411107825 */ /* 0x000fe200078e0204 */
[----:B------:R-:W-:-:S04]  /*0170*/  CS2R R4, SRZ ;  /* 0x0000000000047805 */ /* 0x000fc8000001ff00 */
[----:B------:R-:W2:Y:S04]  /*0180*/  @!P0 LDG.E.128 R8, desc[UR6][R16.64] ;  /* 0x0000000610088981 */ /* 0x000ea8000c1e1d00 */
[----:B------:R-:W3:Y:S01]  /*0190*/  @!P0 LDG.E.128 R4, desc[UR6][R14.64] ;  /* 0x000000060e048981 */ /* 0x000ee2000c1e1d00 */
[----:B------:R-:W1:Y:S01]  /*01a0*/  S2UR UR5, SR_CgaCtaId ;  /* 0x00000000000579c3 */ /* 0x000e620000008800 */
[----:B------:R-:W-:Y:S01]  /*01b0*/  UMOV UR4, 0x400 ;  /* 0x0000040000047882 */ /* 0x000fe20000000000 */
[----:B------:R-:W-:Y:S01]  /*01c0*/  ISETP.GE.AND P1, PT, R3, 0x100, PT ;  /* 0x000001000300780c */ /* 0x000fe20003f26270 */
[----:B-1----:R-:W-:Y:S01]  /*01d0*/  UPRMT UR4, UR5, 0x654, UR4 ;  /* 0x0000065405047896 */ /* 0x002fe20008000004 */
[----:B--2---:R-:W-:Y:S02]  /*01e0*/  SEL R8, R8, RZ, !P0 ;  /* 0x000000ff08087207 */ /* 0x004fe40004000000 */
[----:B---3--:R-:W-:-:S02]  /*01f0*/  SEL R19, R4, RZ, !P0 ;  /* 0x000000ff04137207 */ /* 0x008fc40004000000 */
[----:B------:R-:W-:Y:S02]  /*0200*/  SEL R4, R5, RZ, !P0 ;  /* 0x000000ff05047207 */ /* 0x000fe40004000000 */
[----:B------:R-:W-:Y:S02]  /*0210*/  SEL R5, R6, RZ, !P0 ;  /* 0x000000ff06057207 */ /* 0x000fe40004000000 */
[----:B------:R-:W-:Y:S02]  /*0220*/  SEL R6, R7, RZ, !P0 ;  /* 0x000000ff07067207 */ /* 0x000fe40004000000 */
[----:B------:R-:W-:Y:S02]  /*0230*/  SEL R9, R9, RZ, !P0 ;  /* 0x000000ff09097207 */ /* 0x000fe40004000000 */
[----:B------:R-:W-:Y:S02]  /*0240*/  SEL R10, R10, RZ, !P0 ;  /* 0x000000ff0a0a7207 */ /* 0x000fe40004000000 */
[----:B------:R-:W-:Y:S01]  /*0250*/  SEL R11, R11, RZ, !P0 ;  /* 0x000000ff0b0b7207 */ /* 0x000fe20004000000 */
[----:B------:R-:W-:Y:S01]  /*0260*/  FADD R8, R19, R8 ;  /* 0x0000000813087221 */ /* 0x000fe20000000000 */
[----:B------:R-:W-:Y:S01]  /*0270*/  FADD R9, R4, R9 ;  /* 0x0000000904097221 */ /* 0x000fe20000000000 */
[----:B------:R-:W-:-:S02]  /*0280*/  FADD R10, R5, R10 ;  /* 0x0000000a050a7221 */ /* 0x000fc40000000000 */
[----:B------:R-:W-:Y:S01]  /*0290*/  FADD R11, R6, R11 ;  /* 0x0000000b060b7221 */ /* 0x000fe20000000000 */
[----:B------:R-:W-:Y:S02]  /*02a0*/  FSEL R8, R8, RZ, !P0 ;  /* 0x000000ff08087208 */ /* 0x000fe40004000000 */
[----:B------:R-:W-:Y:S02]  /*02b0*/  FSEL R9, R9, RZ, !P0 ;  /* 0x000000ff09097208 */ /* 0x000fe40004000000 */
[----:B------:R-:W-:Y:S02]  /*02c0*/  FSEL R10, R10, RZ, !P0 ;  /* 0x000000ff0a0a7208 */ /* 0x000fe40004000000 */
[----:B------:R-:W-:Y:S01]  /*02d0*/  FSEL R11, R11, RZ, !P0 ;  /* 0x000000ff0b0b7208 */ /* 0x000fe20004000000 */
[----:B------:R-:W1:Y:S04]  /*02e0*/  SHFL.BFLY PT, R5, R8, 0x10, 0x1f ;  /* 0x0e001f0008057f89 */ /* 0x000e6800000e0000 */
[----:B------:R-:W2:Y:S04]  /*02f0*/  SHFL.BFLY PT, R4, R9, 0x10, 0x1f ;  /* 0x0e001f0009047f89 */ /* 0x000ea800000e0000 */
[----:B------:R-:W3:Y:S04]  /*0300*/  SHFL.BFLY PT, R7, R10, 0x10, 0x1f ;  /* 0x0e001f000a077f89 */ /* 0x000ee800000e0000 */
[----:B------:R-:W4:Y:S01]  /*0310*/  SHFL.BFLY PT, R14, R11, 0x10, 0x1f ;  /* 0x0e001f000b0e7f89 */ /* 0x000f2200000e0000 */
[----:B-1----:R-:W-:Y:S01]  /*0320*/  FADD R5, R8, R5 ;  /* 0x0000000508057221 */ /* 0x002fe20000000000 */
[----:B--2---:R-:W-:Y:S01]  /*0330*/  FADD R6, R9, R4 ;  /* 0x0000000409067221 */ /* 0x004fe20000000000 */
[----:B---3--:R-:W-:Y:S01]  /*0340*/  FADD R12, R10, R7 ;  /* 0x000000070a0c7221 */ /* 0x008fe20000000000 */
[----:B----4-:R-:W-:-:S02]  /*0350*/  FADD R14, R11, R14 ;  /* 0x0000000e0b0e7221 */ /* 0x010fc40000000000 */
[----:B------:R-:W1:Y:S04]  /*0360*/  SHFL.BFLY PT, R4, R5, 0x8, 0x1f ;  /* 0x0d001f0005047f89 */ /* 0x000e6800000e0000 */
[----:B------:R-:W2:Y:S04]  /*0370*/  SHFL.BFLY PT, R7, R6, 0x8, 0x1f ;  /* 0x0d001f0006077f89 */ /* 0x000ea800000e0000 */
[----:B------:R-:W3:Y:S04]  /*0380*/  SHFL.BFLY PT, R15, R12, 0x8, 0x1f ;  /* 0x0d001f000c0f7f89 */ /* 0x000ee800000e0000 */
[----:B------:R-:W4:Y:S01]  /*0390*/  SHFL.BFLY PT, R17, R14, 0x8, 0x1f ;  /* 0x0d001f000e117f89 */ /* 0x000f2200000e0000 */
[----:B------:R-:W-:-:S02]  /*03a0*/  SHF.R.U32.HI R8, RZ, 0x5, R3 ;  /* 0x00000005ff087819 */ /* 0x000fc40000011603 */
[----:B------:R-:W-:Y:S02]  /*03b0*/  LOP3.LUT R9, R13, 0x1c, RZ, 0xc0, !PT ;  /* 0x0000001c0d097812 */ /* 0x000fe400078ec0ff */
[----:B------:R-:W-:Y:S02]  /*03c0*/  SGXT.U32 R8, R8, 0x3 ;  /* 0x000000030808781a */ /* 0x000fe40000000000 */
[----:B------:R-:W-:Y:S01]  /*03d0*/  LOP3.LUT P0, RZ, R3, 0x18, RZ, 0xc0, !PT ;  /* 0x0000001803ff7812 */ /* 0x000fe2000780c0ff */
[----:B------:R-:W-:Y:S02]  /*03e0*/  IMAD.SHL.U32 R10, R9, 0x20, RZ ;  /* 0x00000020090a7824 */ /* 0x000fe400078e00ff */
[----:B------:R-:W-:Y:S02]  /*03f0*/  IMAD.SHL.U32 R11, R8, 0x4, RZ ;  /* 0x00000004080b7824 */ /* 0x000fe400078e00ff */
[----:B-1----:R-:W-:-:S03]  /*0400*/  FADD R16, R5, R4 ;  /* 0x0000000405107221 */ /* 0x002fc60000000000 */
[----:B------:R-:W-:Y:S01]  /*0410*/  LOP3.LUT R11, R10, R11, RZ, 0xfc, !PT ;  /* 0x0000000b0a0b7212 */ /* 0x000fe200078efcff */
[----:B--2---:R-:W-:Y:S01]  /*0420*/  FADD R6, R6, R7 ;  /* 0x0000000706067221 */ /* 0x004fe20000000000 */
[----:B---3--:R-:W-:Y:S01]  /*0430*/  FADD R18, R12, R15 ;  /* 0x0000000f0c127221 */ /* 0x008fe20000000000 */
[----:B----4-:R-:W-:Y:S02]  /*0440*/  FADD R20, R14, R17 ;  /* 0x000000110e147221 */ /* 0x010fe40000000000 */
[----:B------:R-:W-:Y:S04]  /*0450*/  @!P0 STS [R11+UR4], R16 ;  /* 0x000000100b008988 */ /* 0x000fe80008000804 */
[----:B------:R-:W-:Y:S04]  /*0460*/  @!P0 STS [R11+UR4+0x20], R6 ;  /* 0x000020060b008988 */ /* 0x000fe80008000804 */
[----:B------:R-:W-:Y:S04]  /*0470*/  @!P0 STS [R11+UR4+0x40], R18 ;  /* 0x000040120b008988 */ /* 0x000fe80008000804 */
[----:B------:R-:W-:Y:S01]  /*0480*/  @!P0 STS [R11+UR4+0x60], R20 ;  /* 0x000060140b008988 */ /* 0x000fe20008000804 */
[----:B------:R-:W-:Y:S06]  /*0490*/  BAR.SYNC.DEFER_BLOCKING 0x0 ;  /* 0x0000000000007b1d */ /* 0x000fec0000010000 */
[----:B------:R-:W1:Y:S04]  /*04a0*/  @!P1 LDS R2, [R13+UR4] ;  /* 0x000000040d029984 */ /* 0x000e680008000800 */
[----:B-1----:R-:W1:Y:S02]  /*04b0*/  SHFL.BFLY PT, R5, R2, 0x4, 0x1f ;  /* 0x0c801f0002057f89 */ /* 0x002e6400000e0000 */
[----:B-1----:R-:W-:-:S05]  /*04c0*/  FADD R7, R2, R5 ;  /* 0x0000000502077221 */ /* 0x002fca0000000000 */
[----:B------:R-:W1:Y:S01]  /*04d0*/  SHFL.BFLY PT, R4, R7, 0x2, 0x1f ;  /* 0x0c401f0007047f89 */ /* 0x000e6200000e0000 */
[----:B------:R-:W-:Y:S01]  /*04e0*/  LOP3.LUT P0, RZ, R3, 0x7, RZ, 0xc0, !PT ;  /* 0x0000000703ff7812 */ /* 0x000fe2000780c0ff */
[----:B-1----:R-:W-:-:S05]  /*04f0*/  FADD R12, R7, R4 ;  /* 0x00000004070c7221 */ /* 0x002fca0000000000 */
[----:B------:R-:W1:Y:S01]  /*0500*/  SHFL.BFLY PT, R5, R12, 0x1, 0x1f ;  /* 0x0c201f000c057f89 */ /* 0x000e6200000e0000 */
[----:B------:R-:W-:Y:S01]  /*0510*/  ISETP.LT.AND P0, PT, R3, 0x100, !P0 ;  /* 0x000001000300780c */ /* 0x000fe20004701270 */
[----:B-1----:R-:W-:-:S12]  /*0520*/  FADD R14, R12, R5 ;  /* 0x000000050c0e7221 */ /* 0x002fd80000000000 */
[----:B------:R1:W-:Y:S01]  /*0530*/  @P0 STS [R13+UR4], R14 ;  /* 0x0000000e0d000988 */ /* 0x0003e20008000804 */
[----:B------:R-:W-:Y:S01]  /*0540*/  BAR.SYNC.DEFER_BLOCKING 0x0 ;  /* 0x0000000000007b1d */ /* 0x000fe20000010000 */
[----:B------:R-:W-:Y:S01]  /*0550*/  VIADD R16, R10, UR4 ;  /* 0x000000040a107c36 */ /* 0x000fe20008000000 */
[----:B------:R-:W-:-:S06]  /*0560*/  LOP3.LUT R2, R3, 0x1f, RZ, 0xc0, !PT ;  /* 0x0000001f03027812 */ /* 0x000fcc00078ec0ff */
[----:B-1----:R-:W1:Y:S01]  /*0570*/  LDC.64 R12, c[0x0][0x210] ;  /* 0x00008400ff0c7b82 */ /* 0x002e620000000a00 */
[----:B------:R-:W-:Y:S04]  /*0580*/  LDS R4, [R10+UR4] ;  /* 0x000000040a047984 */ /* 0x000fe80008000800 */
[----:B------:R-:W-:Y:S04]  /*0590*/  LDS R5, [R10+UR4+0x20] ;  /* 0x000020040a057984 */ /* 0x000fe80008000800 */
[----:B------:R-:W-:Y:S04]  /*05a0*/  LDS R6, [R10+UR4+0x40] ;  /* 0x000040040a067984 */ /* 0x000fe80008000800 */
[----:B------:R-:W2:Y:S01]  /*05b0*/  LDS R7, [R10+UR4+0x60] ;  /* 0x000060040a077984 */ /* 0x000ea20008000800 */
[----:B------:R-:W-:Y:S01]  /*05c0*/  IMAD R16, R9, -0x1c, R16 ;  /* 0xffffffe409107824 */ /* 0x000fe200078e0210 */
[----:B------:R-:W-:Y:S01]  /*05d0*/  BAR.SYNC.DEFER_BLOCKING 0x0 ;  /* 0x0000000000007b1d */ /* 0x000fe20000010000 */
[----:B------:R-:W-:-:S02]  /*05e0*/  LEA R9, R2, UR4, 0x2 ;  /* 0x0000000402097c11 */ /* 0x000fc4000f8e10ff */
[----:B------:R-:W-:-:S03]  /*05f0*/  LOP3.LUT R3, R0, 0x1f, R3, 0xf8, !PT ;  /* 0x0000001f00037812 */ /* 0x000fc600078ef803 */
[----:B--2---:R2:W-:Y:S02]  /*0600*/  STS.128 [R16], R4 ;  /* 0x0000000410007388 */ /* 0x0045e40000000c00 */
[----:B------:R-:W-:Y:S01]  /*0610*/  BAR.SYNC.DEFER_BLOCKING 0x0 ;  /* 0x0000000000007b1d */ /* 0x000fe20000010000 */
[----:B------:R-:W-:-:S04]  /*0620*/  ISETP.GE.AND P0, PT, R3, 0x4b0, PT ;  /* 0x000004b00300780c */ /* 0x000fc80003f06270 */
[----:B------:R-:W-:Y:S01]  /*0630*/  ISETP.EQ.AND P0, PT, R8, RZ, !P0 ;  /* 0x000000ff0800720c */ /* 0x000fe20004702270 */
[----:B------:R-:W3:Y:S01]  /*0640*/  LDS R9, [R9] ;  /* 0x0000000009097984 */ /* 0x000ee20000000800 */
[----:B-1----:R-:W-:Y:S01]  /*0650*/  IMAD.WIDE R2, R3, 0x4, R12 ;  /* 0x0000000403027825 */ /* 0x002fe200078e020c */
[----:B------:R-:W-:Y:S10]  /*0660*/  BAR.SYNC.DEFER_BLOCKING 0x0 ;  /* 0x0000000000007b1d */ /* 0x000ff40000010000 */
[----:B--2---:R-:W-:Y:S05]  /*0670*/  @!P0 EXIT ;  /* 0x000000000000894d */ /* 0x004fea0003800000 */
[----:B---3--:R-:W-:-:S05]  /*0680*/  FMUL R9, R9, 0.015625 ;  /* 0x3c80000009097820 */ /* 0x008fca0000400000 */
[----:B------:R-:W-:Y:S01]  /*0690*/  STG.E desc[UR6][R2.64], R9 ;  /* 0x0000000902007986 */ /* 0x000fe2000c101906 */
[----:B------:R-:W-:Y:S05]  /*06a0*/  EXIT ;  /* 0x000000000000794d */ /* 0x000fea0003800000 */
.L_x_0:
[----:B------:R-:W-:-:S00]  /*06b0*/  BRA `(.L_x_0) ;  /* 0xfffffffc00fc7947 */ /* 0x000fc0000383ffff */
[----:B------:R-:W-:-:S00]  /*06c0*/  NOP ;  /* 0x0000000000007918 */ /* 0x000fc00000000000 */
        /* <DEDUP_REMOVED lines=11> */
.L_x_1:


//--------------------- .nv.shared.triton_per_fused_mean_21 --------------------------
	.section	.nv.shared.triton_per_fused_mean_21,"aw",@nobits
	.sectionflags	@""
	.align	16
	.zero		1024


//--------------------- .nv.constant0.triton_per_fused_mean_21 --------------------------
	.section	.nv.constant0.triton_per_fused_mean_21,"a",@progbits
	.sectionflags	@""
	.align	4
.nv.constant0.triton_per_fused_mean_21:
	.zero		552
